	.headerflags	@"EF_CUDA_TEXMODE_UNIFIED EF_CUDA_64BIT_ADDRESS EF_CUDA_ACCELERATORS EF_CUDA_SM90 EF_CUDA_VIRTUAL_SM(EF_CUDA_SM90)"
	.elftype	@"ET_EXEC"


//--------------------- .nv.info                  --------------------------
	.section	.nv.info,"",@"SHT_CUDA_INFO"
	.align	4


	//----- nvinfo : EIATTR_REGCOUNT
	.align		4
        /*0000*/ 	.byte	0x04, 0x2f
        /*0002*/ 	.short	(.L_3 - .L_2)
	.align		4
.L_2:
        /*0004*/ 	.word	index@(triton_poi_fused__native_batch_norm_legit_no_training_add_relu_20)
        /*0008*/ 	.word	0x00000016


	//----- nvinfo : EIATTR_MIN_STACK_SIZE
	.align		4
.L_3:
        /*000c*/ 	.byte	0x04, 0x12
        /*000e*/ 	.short	(.L_5 - .L_4)
	.align		4
.L_4:
        /*0010*/ 	.word	index@(triton_poi_fused__native_batch_norm_legit_no_training_add_relu_20)
        /*0014*/ 	.word	0x00000000


	//----- nvinfo : EIATTR_FRAME_SIZE
	.align		4
.L_5:
        /*0018*/ 	.byte	0x04, 0x11
        /*001a*/ 	.short	(.L_7 - .L_6)
	.align		4
.L_6:
        /*001c*/ 	.word	index@(triton_poi_fused__native_batch_norm_legit_no_training_add_relu_20)
        /*0020*/ 	.word	0x00000000


	//----- nvinfo : EIATTR_MIN_STACK_SIZE
	.align		4
.L_7:
        /*0024*/ 	.byte	0x04, 0x12
        /*0026*/ 	.short	(.L_9 - .L_8)
	.align		4
.L_8:
        /*0028*/ 	.word	index@(triton_poi_fused__native_batch_norm_legit_no_training_add_relu_20)
        /*002c*/ 	.word	0x00000000
.L_9:


//--------------------- .nv.info.triton_poi_fused__native_batch_norm_legit_no_training_add_relu_20 --------------------------
	.section	.nv.info.triton_poi_fused__native_batch_norm_legit_no_training_add_relu_20,"",@"SHT_CUDA_INFO"
	.sectionflags	@""
	.align	4


	//----- nvinfo : EIATTR_CUDA_API_VERSION
	.align		4
        /*0000*/ 	.byte	0x04, 0x37
        /*0002*/ 	.short	(.L_11 - .L_10)
.L_10:
        /*0004*/ 	.word	0x0000007c


	//----- nvinfo : EIATTR_KPARAM_INFO
	.align		4
.L_11:
        /*0008*/ 	.byte	0x04, 0x17
        /*000a*/ 	.short	(.L_13 - .L_12)
.L_12:
        /*000c*/ 	.word	0x00000000
        /*0010*/ 	.short	0x0008
        /*0012*/ 	.short	0x0040
        /*0014*/ 	.byte	0x00, 0xf0, 0x11, 0x00


	//----- nvinfo : EIATTR_KPARAM_INFO
	.align		4
.L_13:
        /*0018*/ 	.byte	0x04, 0x17
        /*001a*/ 	.short	(.L_15 - .L_14)
.L_14:
        /*001c*/ 	.word	0x00000000
        /*0020*/ 	.short	0x0007
        /*0022*/ 	.short	0x0038
        /*0024*/ 	.byte	0x00, 0xf4, 0x21, 0x00


	//----- nvinfo : EIATTR_KPARAM_INFO
	.align		4
.L_15:
        /*0028*/ 	.byte	0x04, 0x17
        /*002a*/ 	.short	(.L_17 - .L_16)
.L_16:
        /*002c*/ 	.word	0x00000000
        /*0030*/ 	.short	0x0006
        /*0032*/ 	.short	0x0030
        /*0034*/ 	.byte	0x00, 0xf4, 0x21, 0x00


	//----- nvinfo : EIATTR_KPARAM_INFO
	.align		4
.L_17:
        /*0038*/ 	.byte	0x04, 0x17
        /*003a*/ 	.short	(.L_19 - .L_18)
.L_18:
        /*003c*/ 	.word	0x00000000
        /*0040*/ 	.short	0x0005
        /*0042*/ 	.short	0x0028
        /*0044*/ 	.byte	0x00, 0xf4, 0x21, 0x00


	//----- nvinfo : EIATTR_KPARAM_INFO
	.align		4
.L_19:
        /*0048*/ 	.byte	0x04, 0x17
        /*004a*/ 	.short	(.L_21 - .L_20)
.L_20:
        /*004c*/ 	.word	0x00000000
        /*0050*/ 	.short	0x0004
        /*0052*/ 	.short	0x0020
        /*0054*/ 	.byte	0x00, 0xf4, 0x21, 0x00


	//----- nvinfo : EIATTR_KPARAM_INFO
	.align		4
.L_21:
        /*0058*/ 	.byte	0x04, 0x17
        /*005a*/ 	.short	(.L_23 - .L_22)
.L_22:
        /*005c*/ 	.word	0x00000000
        /*0060*/ 	.short	0x0003
        /*0062*/ 	.short	0x0018
        /*0064*/ 	.byte	0x00, 0xf4, 0x21, 0x00


	//----- nvinfo : EIATTR_KPARAM_INFO
	.align		4
.L_23:
        /*0068*/ 	.byte	0x04, 0x17
        /*006a*/ 	.short	(.L_25 - .L_24)
.L_24:
        /*006c*/ 	.word	0x00000000
        /*0070*/ 	.short	0x0002
        /*0072*/ 	.short	0x0010
        /*0074*/ 	.byte	0x00, 0xf4, 0x21, 0x00


	//----- nvinfo : EIATTR_KPARAM_INFO
	.align		4
.L_25:
        /*0078*/ 	.byte	0x04, 0x17
        /*007a*/ 	.short	(.L_27 - .L_26)
.L_26:
        /*007c*/ 	.word	0x00000000
        /*0080*/ 	.short	0x0001
        /*0082*/ 	.short	0x0008
        /*0084*/ 	.byte	0x00, 0xf4, 0x21, 0x00


	//----- nvinfo : EIATTR_KPARAM_INFO
	.align		4
.L_27:
        /*0088*/ 	.byte	0x04, 0x17
        /*008a*/ 	.short	(.L_29 - .L_28)
.L_28:
        /*008c*/ 	.word	0x00000000
        /*0090*/ 	.short	0x0000
        /*0092*/ 	.short	0x0000
        /*0094*/ 	.byte	0x00, 0xf4, 0x21, 0x00


	//----- nvinfo : EIATTR_SPARSE_MMA_MASK
	.align		4
.L_29:
        /*0098*/ 	.byte	0x03, 0x50
        /*009a*/ 	.short	0x0000


	//----- nvinfo : EIATTR_MAXREG_COUNT
	.align		4
        /*009c*/ 	.byte	0x03, 0x1b
        /*009e*/ 	.short	0x00ff


	//----- nvinfo : EIATTR_EXIT_INSTR_OFFSETS
	.align		4
        /*00a0*/ 	.byte	0x04, 0x1c
        /*00a2*/ 	.short	(.L_31 - .L_30)


	//   ....[0]....
.L_30:
        /*00a4*/ 	.word	0x00000470


	//----- nvinfo : EIATTR_REQNTID
	.align		4
.L_31:
        /*00a8*/ 	.byte	0x04, 0x10
        /*00aa*/ 	.short	(.L_33 - .L_32)
.L_32:
        /*00ac*/ 	.word	0x00000080
        /*00b0*/ 	.word	0x00000001
        /*00b4*/ 	.word	0x00000001


	//----- nvinfo : EIATTR_CBANK_PARAM_SIZE
	.align		4
.L_33:
        /*00b8*/ 	.byte	0x03, 0x19
        /*00ba*/ 	.short	0x0044


	//----- nvinfo : EIATTR_PARAM_CBANK
	.align		4
        /*00bc*/ 	.byte	0x04, 0x0a
        /*00be*/ 	.short	(.L_35 - .L_34)
	.align		4
.L_34:
        /*00c0*/ 	.word	index@(.nv.constant0.triton_poi_fused__native_batch_norm_legit_no_training_add_relu_20)
        /*00c4*/ 	.short	0x0210
        /*00c6*/ 	.short	0x0044


	//----- nvinfo : EIATTR_SW_WAR
	.align		4
.L_35:
        /*00c8*/ 	.byte	0x04, 0x36
        /*00ca*/ 	.short	(.L_37 - .L_36)
.L_36:
        /*00cc*/ 	.word	0x00000008
.L_37:


//--------------------- .nv.callgraph             --------------------------
	.section	.nv.callgraph,"",@"SHT_CUDA_CALLGRAPH"
	.align	4
	.sectionentsize	8
	.align		4
        /*0000*/ 	.word	0x00000000
	.align		4
        /*0004*/ 	.word	0xffffffff
	.align		4
        /*0008*/ 	.word	0x00000000
	.align		4
        /*000c*/ 	.word	0xfffffffe
	.align		4
        /*0010*/ 	.word	0x00000000
	.align		4
        /*0014*/ 	.word	0xfffffffd
	.align		4
        /*0018*/ 	.word	0x00000000
	.align		4
        /*001c*/ 	.word	0xfffffffc


//--------------------- .nv.constant4             --------------------------
	.section	.nv.constant4,"a",@progbits
	.align	8
	.align		8
.nv.constant4:
        /*0000*/ 	.dword	_$_str
	.align		8
        /*0008*/ 	.dword	_$_str_$_2


//--------------------- .text.triton_poi_fused__native_batch_norm_legit_no_training_add_relu_20 --------------------------
	.section	.text.triton_poi_fused__native_batch_norm_legit_no_training_add_relu_20,"ax",@progbits
	.align	128
        .global         triton_poi_fused__native_batch_norm_legit_no_training_add_relu_20
        .type           triton_poi_fused__native_batch_norm_legit_no_training_add_relu_20,@function
        .size           triton_poi_fused__native_batch_norm_legit_no_training_add_relu_20,(.L_x_1 - triton_poi_fused__native_batch_norm_legit_no_training_add_relu_20)
        .other          triton_poi_fused__native_batch_norm_legit_no_training_add_relu_20,@"STO_CUDA_ENTRY STV_DEFAULT"
triton_poi_fused__native_batch_norm_legit_no_training_add_relu_20:
.text.triton_poi_fused__native_batch_norm_legit_no_training_add_relu_20:
[----:B------:R-:W-:Y:S01]  /*0000*/  LDC R1, c[0x0][0x28] ;  /* 0x00000a00ff017b82 */ /* 0x000fe20000000800 */
[----:B------:R-:W1:Y:S07]  /*0010*/  S2R R0, SR_TID.X ;  /* 0x0000000000007919 */ /* 0x000e6e0000002100 */
[----:B------:R-:W2:Y:S01]  /*0020*/  LDC.64 R2, c[0x0][0x230] ;  /* 0x00008c00ff027b82 */ /* 0x000ea20000000a00 */
[----:B------:R-:W-:Y:S01]  /*0030*/  ULDC.64 UR4, c[0x0][0x208] ;  /* 0x0000820000047ab9 */ /* 0x000fe20000000a00 */
[----:B------:R-:W3:Y:S06]  /*0040*/  S2R R7, SR_CTAID.X ;  /* 0x0000000000077919 */ /* 0x000eec0000002500 */
[----:B------:R-:W4:Y:S08]  /*0050*/  LDC.64 R8, c[0x0][0x220] ;  /* 0x00008800ff087b82 */ /* 0x000f300000000a00 */
[----:B------:R-:W5:Y:S08]  /*0060*/  LDC.64 R16, c[0x0][0x228] ;  /* 0x00008a00ff107b82 */ /* 0x000f700000000a00 */
[----:B------:R-:W5:Y:S01]  /*0070*/  LDC.64 R12, c[0x0][0x240] ;  /* 0x00009000ff0c7b82 */ /* 0x000f620000000a00 */
[----:B-1----:R-:W-:-:S07]  /*0080*/  SHF.L.U32 R0, R0, 0x1, RZ ;  /* 0x0000000100007819 */ /* 0x002fce00000006ff */
[----:B------:R-:W1:Y:S01]  /*0090*/  LDC.64 R14, c[0x0][0x238] ;  /* 0x00008e00ff0e7b82 */ /* 0x000e620000000a00 */
[----:B---3--:R-:W-:Y:S02]  /*00a0*/  SHF.R.S32.HI R5, RZ, 0x17, R7 ;  /* 0x00000017ff057819 */ /* 0x008fe40000011407 */
[----:B------:R-:W-:Y:S02]  /*00b0*/  LOP3.LUT R0, R0, 0xfe, RZ, 0xc0, !PT ;  /* 0x000000fe00007812 */ /* 0x000fe400078ec0ff */
[----:B------:R-:W-:Y:S02]  /*00c0*/  SGXT R5, R5, 0x1 ;  /* 0x000000010505781a */ /* 0x000fe40000000200 */
[----:B------:R-:W-:Y:S02]  /*00d0*/  LEA R0, R7, R0, 0x8 ;  /* 0x0000000007007211 */ /* 0x000fe400078e40ff */
[----:B------:R-:W3:Y:S02]  /*00e0*/  LDC.64 R6, c[0x0][0x210] ;  /* 0x00008400ff067b82 */ /* 0x000ee40000000a00 */
[----:B------:R-:W-:-:S04]  /*00f0*/  LEA.HI R5, R5, R0, RZ, 0x6 ;  /* 0x0000000005057211 */ /* 0x000fc800078f30ff */
[----:B------:R-:W-:-:S04]  /*0100*/  LOP3.LUT R5, R5, 0xffffffc0, RZ, 0xc0, !PT ;  /* 0xffffffc005057812 */ /* 0x000fc800078ec0ff */
[----:B------:R-:W-:Y:S02]  /*0110*/  IADD3 R10, R0, -R5, RZ ;  /* 0x80000005000a7210 */ /* 0x000fe40007ffe0ff */
[----:B------:R-:W1:Y:S03]  /*0120*/  LDC.64 R4, c[0x0][0x218] ;  /* 0x00008600ff047b82 */ /* 0x000e660000000a00 */
[----:B--2---:R-:W-:-:S06]  /*0130*/  IMAD.WIDE R2, R10, 0x4, R2 ;  /* 0x000000040a027825 */ /* 0x004fcc00078e0202 */
[----:B------:R-:W2:Y:S01]  /*0140*/  LDG.E.EL.64 R2, desc[UR4][R2.64] ;  /* 0x0000000402027981 */ /* 0x000ea2000c2e1b00 */
[----:B----4-:R-:W-:-:S04]  /*0150*/  IMAD.WIDE R8, R0, 0x4, R8 ;  /* 0x0000000400087825 */ /* 0x010fc800078e0208 */
[----:B---3--:R-:W-:Y:S02]  /*0160*/  IMAD.WIDE R6, R0, 0x4, R6 ;  /* 0x0000000400067825 */ /* 0x008fe400078e0206 */
[----:B------:R-:W3:Y:S02]  /*0170*/  LDG.E.64 R8, desc[UR4][R8.64] ;  /* 0x0000000408087981 */ /* 0x000ee4000c1e1b00 */
[----:B-----5:R-:W-:Y:S02]  /*0180*/  IMAD.WIDE R16, R10, 0x4, R16 ;  /* 0x000000040a107825 */ /* 0x020fe400078e0210 */
[----:B------:R-:W4:Y:S02]  /*0190*/  LDG.E.64 R6, desc[UR4][R6.64] ;  /* 0x0000000406067981 */ /* 0x000f24000c1e1b00 */
[----:B01----:R-:W-:Y:S02]  /*01a0*/  IMAD.WIDE R4, R0, 0x4, R4 ;  /* 0x0000000400047825 */ /* 0x003fe400078e0204 */
[----:B------:R-:W5:Y:S04]  /*01b0*/  LDG.E.EL.64 R16, desc[UR4][R16.64] ;  /* 0x0000000410107981 */ /* 0x000f68000c2e1b00 */
[----:B------:R-:W3:Y:S01]  /*01c0*/  LDG.E.64 R4, desc[UR4][R4.64] ;  /* 0x0000000404047981 */ /* 0x000ee2000c1e1b00 */
[----:B------:R-:W-:-:S04]  /*01d0*/  IMAD.WIDE R12, R10, 0x4, R12 ;  /* 0x000000040a0c7825 */ /* 0x000fc800078e020c */
[----:B------:R-:W-:Y:S02]  /*01e0*/  IMAD.WIDE R14, R10, 0x4, R14 ;  /* 0x000000040a0e7825 */ /* 0x000fe400078e020e */
[----:B------:R-:W4:Y:S04]  /*01f0*/  LDG.E.EL.64 R12, desc[UR4][R12.64] ;  /* 0x000000040c0c7981 */ /* 0x000f28000c2e1b00 */
[----:B------:R0:W4:Y:S02]  /*0200*/  LDG.E.EL.64 R10, desc[UR4][R14.64] ;  /* 0x000000040e0a7981 */ /* 0x000124000c2e1b00 */
[----:B0-----:R-:W-:Y:S01]  /*0210*/  HFMA2.MMA R15, -RZ, RZ, 1.625, 0 ;  /* 0x3e800000ff0f7435 */ /* 0x001fe200000001ff */
[----:B--2---:R-:W-:Y:S01]  /*0220*/  FADD R2, R2, 9.9999997473787516356e-06 ;  /* 0x3727c5ac02027421 */ /* 0x004fe20000000000 */
[----:B------:R-:W-:-:S03]  /*0230*/  FADD R3, R3, 9.9999997473787516356e-06 ;  /* 0x3727c5ac03037421 */ /* 0x000fc60000000000 */
[----:B------:R-:W0:Y:S08]  /*0240*/  MUFU.SQRT R18, R2 ;  /* 0x0000000200127308 */ /* 0x000e300000002000 */
[----:B------:R1:W2:Y:S01]  /*0250*/  MUFU.SQRT R19, R3 ;  /* 0x0000000300137308 */ /* 0x0002a20000002000 */
[C---:B0-----:R-:W-:Y:S02]  /*0260*/  FSETP.GT.AND P0, PT, R18.reuse, 8.50705917302346158658e+37, PT ;  /* 0x7e8000001200780b */ /* 0x041fe40003f04000 */
[----:B------:R-:W-:Y:S01]  /*0270*/  FSETP.GEU.AND P2, PT, R18, 1.175494350822287508e-38, PT ;  /* 0x008000001200780b */ /* 0x000fe20003f4e000 */
[----:B---3--:R-:W-:Y:S01]  /*0280*/  FADD R14, R5, R9 ;  /* 0x00000009050e7221 */ /* 0x008fe20000000000 */
[----:B-1----:R-:W0:Y:S01]  /*0290*/  LDC.64 R2, c[0x0][0x248] ;  /* 0x00009200ff027b82 */ /* 0x002e220000000a00 */
[----:B--2---:R-:W-:-:S02]  /*02a0*/  FSETP.GT.AND P1, PT, R19, 8.50705917302346158658e+37, PT ;  /* 0x7e8000001300780b */ /* 0x004fc40003f24000 */
[----:B------:R-:W-:-:S06]  /*02b0*/  FSETP.GEU.AND P3, PT, R19, 1.175494350822287508e-38, PT ;  /* 0x008000001300780b */ /* 0x000fcc0003f6e000 */
[----:B------:R-:W-:-:S04]  /*02c0*/  @P0 FMUL R18, R18, 0.25 ;  /* 0x3e80000012120820 */ /* 0x000fc80000400000 */
[----:B------:R-:W-:Y:S01]  /*02d0*/  @!P2 FMUL R18, R18, 16777216 ;  /* 0x4b8000001212a820 */ /* 0x000fe20000400000 */
[----:B------:R-:W-:-:S04]  /*02e0*/  @P1 FMUL R19, R19, 0.25 ;  /* 0x3e80000013131820 */ /* 0x000fc80000400000 */
[----:B------:R-:W-:Y:S01]  /*02f0*/  @!P3 FMUL R19, R19, 16777216 ;  /* 0x4b8000001313b820 */ /* 0x000fe20000400000 */
[----:B------:R-:W1:Y:S01]  /*0300*/  MUFU.RCP R18, R18 ;  /* 0x0000001200127308 */ /* 0x000e620000001000 */
[----:B------:R-:W-:Y:S01]  /*0310*/  FADD R5, R4, R8 ;  /* 0x0000000804057221 */ /* 0x000fe20000000000 */
[----:B------:R-:W-:-:S06]  /*0320*/  FSEL R9, R15, 1, P0 ;  /* 0x3f8000000f097808 */ /* 0x000fcc0000000000 */
[----:B------:R-:W2:Y:S01]  /*0330*/  MUFU.RCP R19, R19 ;  /* 0x0000001300137308 */ /* 0x000ea20000001000 */
[----:B------:R-:W-:Y:S01]  /*0340*/  FSEL R4, R15, 1, P1 ;  /* 0x3f8000000f047808 */ /* 0x000fe20000800000 */
[----:B----4-:R-:W-:Y:S01]  /*0350*/  FADD R14, R7, R14 ;  /* 0x0000000e070e7221 */ /* 0x010fe20000000000 */
[----:B------:R-:W-:Y:S01]  /*0360*/  FADD R5, R6, R5 ;  /* 0x0000000506057221 */ /* 0x000fe20000000000 */
[----:B------:R-:W-:Y:S02]  /*0370*/  @!P2 FMUL R9, R9, 16777216 ;  /* 0x4b8000000909a820 */ /* 0x000fe40000400000 */
[----:B------:R-:W-:Y:S01]  /*0380*/  @!P3 FMUL R4, R4, 16777216 ;  /* 0x4b8000000404b820 */ /* 0x000fe20000400000 */
[----:B-----5:R-:W-:Y:S01]  /*0390*/  FADD R14, -R17, R14 ;  /* 0x0000000e110e7221 */ /* 0x020fe20000000100 */
[----:B------:R-:W-:Y:S01]  /*03a0*/  FADD R5, -R16, R5 ;  /* 0x0000000510057221 */ /* 0x000fe20000000100 */
[----:B-1----:R-:W-:Y:S01]  /*03b0*/  FMUL R18, R18, R9 ;  /* 0x0000000912127220 */ /* 0x002fe20000400000 */
[----:B--2---:R-:W-:-:S03]  /*03c0*/  FMUL R19, R19, R4 ;  /* 0x0000000413137220 */ /* 0x004fc60000400000 */
[----:B------:R-:W-:Y:S01]  /*03d0*/  FMUL R5, R5, R18 ;  /* 0x0000001205057220 */ /* 0x000fe20000400000 */
[----:B------:R-:W-:-:S03]  /*03e0*/  FMUL R14, R14, R19 ;  /* 0x000000130e0e7220 */ /* 0x000fc60000400000 */
[----:B------:R-:W-:Y:S01]  /*03f0*/  FFMA R5, R10, R5, R12 ;  /* 0x000000050a057223 */ /* 0x000fe2000000000c */
[----:B------:R-:W-:-:S04]  /*0400*/  FFMA R11, R11, R14, R13 ;  /* 0x0000000e0b0b7223 */ /* 0x000fc8000000000d */
[----:B------:R-:W-:Y:S02]  /*0410*/  FSETP.GEU.AND P0, PT, R5, RZ, PT ;  /* 0x000000ff0500720b */ /* 0x000fe40003f0e000 */
[----:B------:R-:W-:Y:S01]  /*0420*/  FSETP.GEU.AND P1, PT, R11, RZ, PT ;  /* 0x000000ff0b00720b */ /* 0x000fe20003f2e000 */
[----:B0-----:R-:W-:Y:S01]  /*0430*/  IMAD.WIDE R2, R0, 0x4, R2 ;  /* 0x0000000400027825 */ /* 0x001fe200078e0202 */
[----:B------:R-:W-:Y:S02]  /*0440*/  FSEL R10, R5, RZ, P0 ;  /* 0x000000ff050a7208 */ /* 0x000fe40000000000 */
[----:B------:R-:W-:-:S05]  /*0450*/  FSEL R11, R11, RZ, P1 ;  /* 0x000000ff0b0b7208 */ /* 0x000fca0000800000 */
[----:B------:R-:W-:Y:S01]  /*0460*/  STG.E.64 desc[UR4][R2.64], R10 ;  /* 0x0000000a02007986 */ /* 0x000fe2000c101b04 */
[----:B------:R-:W-:Y:S05]  /*0470*/  EXIT ;  /* 0x000000000000794d */ /* 0x000fea0003800000 */
.L_x_0:
[----:B------:R-:W-:-:S00]  /*0480*/  BRA `(.L_x_0) ;  /* 0xfffffffc00fc7947 */ /* 0x000fc0000383ffff */
[----:B------:R-:W-:-:S00]  /*0490*/  NOP ;  /* 0x0000000000007918 */ /* 0x000fc00000000000 */
        /* <DEDUP_REMOVED lines=14> */
.L_x_1:


//--------------------- .nv.global.init           --------------------------
	.section	.nv.global.init,"aw",@progbits
.nv.global.init:
	.type		_$_str,@object
	.size		_$_str,(_$_str_$_2 - _$_str)
_$_str:
        /*0000*/ 	.byte	0x5f, 0x5f, 0x43, 0x55, 0x44, 0x41, 0x5f, 0x46, 0x54, 0x5a, 0x00
	.type		_$_str_$_2,@object
	.size		_$_str_$_2,(.L_1 - _$_str_$_2)
_$_str_$_2:
        /*000b*/ 	.byte	0x5f, 0x5f, 0x43, 0x55, 0x44, 0x41, 0x5f, 0x50, 0x52, 0x45, 0x43, 0x5f, 0x53, 0x51, 0x52, 0x54
        /*001b*/ 	.byte	0x00
.L_1:


//--------------------- .nv.constant0.triton_poi_fused__native_batch_norm_legit_no_training_add_relu_20 --------------------------
	.section	.nv.constant0.triton_poi_fused__native_batch_norm_legit_no_training_add_relu_20,"a",@progbits
	.sectionflags	@""
	.align	4
.nv.constant0.triton_poi_fused__native_batch_norm_legit_no_training_add_relu_20:
	.zero		596
